	.headerflags	@"EF_CUDA_TEXMODE_UNIFIED EF_CUDA_64BIT_ADDRESS EF_CUDA_ACCELERATORS EF_CUDA_SM90 EF_CUDA_VIRTUAL_SM(EF_CUDA_SM90)"
	.elftype	@"ET_EXEC"


//--------------------- .nv.info                  --------------------------
	.section	.nv.info,"",@"SHT_CUDA_INFO"
	.align	4


	//----- nvinfo : EIATTR_REGCOUNT
	.align		4
        /*0000*/ 	.byte	0x04, 0x2f
        /*0002*/ 	.short	(.L_1 - .L_0)
	.align		4
.L_0:
        /*0004*/ 	.word	index@(triton_poi_fused__unsafe_index_add_mul_sub_13)
        /*0008*/ 	.word	0x0000001a


	//----- nvinfo : EIATTR_MIN_STACK_SIZE
	.align		4
.L_1:
        /*000c*/ 	.byte	0x04, 0x12
        /*000e*/ 	.short	(.L_3 - .L_2)
	.align		4
.L_2:
        /*0010*/ 	.word	index@(triton_poi_fused__unsafe_index_add_mul_sub_13)
        /*0014*/ 	.word	0x00000000


	//----- nvinfo : EIATTR_FRAME_SIZE
	.align		4
.L_3:
        /*0018*/ 	.byte	0x04, 0x11
        /*001a*/ 	.short	(.L_5 - .L_4)
	.align		4
.L_4:
        /*001c*/ 	.word	index@(triton_poi_fused__unsafe_index_add_mul_sub_13)
        /*0020*/ 	.word	0x00000000


	//----- nvinfo : EIATTR_MIN_STACK_SIZE
	.align		4
.L_5:
        /*0024*/ 	.byte	0x04, 0x12
        /*0026*/ 	.short	(.L_7 - .L_6)
	.align		4
.L_6:
        /*0028*/ 	.word	index@(triton_poi_fused__unsafe_index_add_mul_sub_13)
        /*002c*/ 	.word	0x00000000
.L_7:


//--------------------- .nv.info.triton_poi_fused__unsafe_index_add_mul_sub_13 --------------------------
	.section	.nv.info.triton_poi_fused__unsafe_index_add_mul_sub_13,"",@"SHT_CUDA_INFO"
	.sectionflags	@""
	.align	4


	//----- nvinfo : EIATTR_CUDA_API_VERSION
	.align		4
        /*0000*/ 	.byte	0x04, 0x37
        /*0002*/ 	.short	(.L_9 - .L_8)
.L_8:
        /*0004*/ 	.word	0x0000007c


	//----- nvinfo : EIATTR_KPARAM_INFO
	.align		4
.L_9:
        /*0008*/ 	.byte	0x04, 0x17
        /*000a*/ 	.short	(.L_11 - .L_10)
.L_10:
        /*000c*/ 	.word	0x00000000
        /*0010*/ 	.short	0x0006
        /*0012*/ 	.short	0x0030
        /*0014*/ 	.byte	0x00, 0xf0, 0x11, 0x00


	//----- nvinfo : EIATTR_KPARAM_INFO
	.align		4
.L_11:
        /*0018*/ 	.byte	0x04, 0x17
        /*001a*/ 	.short	(.L_13 - .L_12)
.L_12:
        /*001c*/ 	.word	0x00000000
        /*0020*/ 	.short	0x0005
        /*0022*/ 	.short	0x0028
        /*0024*/ 	.byte	0x00, 0xf4, 0x21, 0x00


	//----- nvinfo : EIATTR_KPARAM_INFO
	.align		4
.L_13:
        /*0028*/ 	.byte	0x04, 0x17
        /*002a*/ 	.short	(.L_15 - .L_14)
.L_14:
        /*002c*/ 	.word	0x00000000
        /*0030*/ 	.short	0x0004
        /*0032*/ 	.short	0x0020
        /*0034*/ 	.byte	0x00, 0xf4, 0x21, 0x00


	//----- nvinfo : EIATTR_KPARAM_INFO
	.align		4
.L_15:
        /*0038*/ 	.byte	0x04, 0x17
        /*003a*/ 	.short	(.L_17 - .L_16)
.L_16:
        /*003c*/ 	.word	0x00000000
        /*0040*/ 	.short	0x0003
        /*0042*/ 	.short	0x0018
        /*0044*/ 	.byte	0x00, 0xf4, 0x21, 0x00


	//----- nvinfo : EIATTR_KPARAM_INFO
	.align		4
.L_17:
        /*0048*/ 	.byte	0x04, 0x17
        /*004a*/ 	.short	(.L_19 - .L_18)
.L_18:
        /*004c*/ 	.word	0x00000000
        /*0050*/ 	.short	0x0002
        /*0052*/ 	.short	0x0010
        /*0054*/ 	.byte	0x00, 0xf4, 0x21, 0x00


	//----- nvinfo : EIATTR_KPARAM_INFO
	.align		4
.L_19:
        /*0058*/ 	.byte	0x04, 0x17
        /*005a*/ 	.short	(.L_21 - .L_20)
.L_20:
        /*005c*/ 	.word	0x00000000
        /*0060*/ 	.short	0x0001
        /*0062*/ 	.short	0x0008
        /*0064*/ 	.byte	0x00, 0xf4, 0x21, 0x00


	//----- nvinfo : EIATTR_KPARAM_INFO
	.align		4
.L_21:
        /*0068*/ 	.byte	0x04, 0x17
        /*006a*/ 	.short	(.L_23 - .L_22)
.L_22:
        /*006c*/ 	.word	0x00000000
        /*0070*/ 	.short	0x0000
        /*0072*/ 	.short	0x0000
        /*0074*/ 	.byte	0x00, 0xf4, 0x21, 0x00


	//----- nvinfo : EIATTR_SPARSE_MMA_MASK
	.align		4
.L_23:
        /*0078*/ 	.byte	0x03, 0x50
        /*007a*/ 	.short	0x0000


	//----- nvinfo : EIATTR_MAXREG_COUNT
	.align		4
        /*007c*/ 	.byte	0x03, 0x1b
        /*007e*/ 	.short	0x00ff


	//----- nvinfo : EIATTR_EXIT_INSTR_OFFSETS
	.align		4
        /*0080*/ 	.byte	0x04, 0x1c
        /*0082*/ 	.short	(.L_25 - .L_24)


	//   ....[0]....
.L_24:
        /*0084*/ 	.word	0x00000420


	//----- nvinfo : EIATTR_REQNTID
	.align		4
.L_25:
        /*0088*/ 	.byte	0x04, 0x10
        /*008a*/ 	.short	(.L_27 - .L_26)
.L_26:
        /*008c*/ 	.word	0x00000080
        /*0090*/ 	.word	0x00000001
        /*0094*/ 	.word	0x00000001


	//----- nvinfo : EIATTR_CBANK_PARAM_SIZE
	.align		4
.L_27:
        /*0098*/ 	.byte	0x03, 0x19
        /*009a*/ 	.short	0x0034


	//----- nvinfo : EIATTR_PARAM_CBANK
	.align		4
        /*009c*/ 	.byte	0x04, 0x0a
        /*009e*/ 	.short	(.L_29 - .L_28)
	.align		4
.L_28:
        /*00a0*/ 	.word	index@(.nv.constant0.triton_poi_fused__unsafe_index_add_mul_sub_13)
        /*00a4*/ 	.short	0x0210
        /*00a6*/ 	.short	0x0034


	//----- nvinfo : EIATTR_SW_WAR
	.align		4
.L_29:
        /*00a8*/ 	.byte	0x04, 0x36
        /*00aa*/ 	.short	(.L_31 - .L_30)
.L_30:
        /*00ac*/ 	.word	0x00000008
.L_31:


//--------------------- .nv.callgraph             --------------------------
	.section	.nv.callgraph,"",@"SHT_CUDA_CALLGRAPH"
	.align	4
	.sectionentsize	8
	.align		4
        /*0000*/ 	.word	0x00000000
	.align		4
        /*0004*/ 	.word	0xffffffff
	.align		4
        /*0008*/ 	.word	0x00000000
	.align		4
        /*000c*/ 	.word	0xfffffffe
	.align		4
        /*0010*/ 	.word	0x00000000
	.align		4
        /*0014*/ 	.word	0xfffffffd
	.align		4
        /*0018*/ 	.word	0x00000000
	.align		4
        /*001c*/ 	.word	0xfffffffc


//--------------------- .text.triton_poi_fused__unsafe_index_add_mul_sub_13 --------------------------
	.section	.text.triton_poi_fused__unsafe_index_add_mul_sub_13,"ax",@progbits
	.align	128
        .global         triton_poi_fused__unsafe_index_add_mul_sub_13
        .type           triton_poi_fused__unsafe_index_add_mul_sub_13,@function
        .size           triton_poi_fused__unsafe_index_add_mul_sub_13,(.L_x_1 - triton_poi_fused__unsafe_index_add_mul_sub_13)
        .other          triton_poi_fused__unsafe_index_add_mul_sub_13,@"STO_CUDA_ENTRY STV_DEFAULT"
triton_poi_fused__unsafe_index_add_mul_sub_13:
.text.triton_poi_fused__unsafe_index_add_mul_sub_13:
[----:B------:R-:W-:Y:S01]  /*0000*/  LDC R1, c[0x0][0x28] ;  /* 0x00000a00ff017b82 */ /* 0x000fe20000000800 */
[----:B------:R-:W1:Y:S01]  /*0010*/  S2R R0, SR_TID.X ;  /* 0x0000000000007919 */ /* 0x000e620000002100 */
[----:B------:R-:W-:Y:S01]  /*0020*/  HFMA2.MMA R2, -RZ, RZ, 0, 0 ;  /* 0x00000000ff027435 */ /* 0x000fe200000001ff */
[----:B------:R-:W-:Y:S01]  /*0030*/  MOV R4, RZ ;  /* 0x000000ff00047202 */ /* 0x000fe20000000f00 */
[----:B------:R-:W-:Y:S01]  /*0040*/  HFMA2.MMA R10, -RZ, RZ, 0, 0 ;  /* 0x00000000ff0a7435 */ /* 0x000fe200000001ff */
[----:B------:R-:W2:Y:S03]  /*0050*/  S2R R3, SR_CTAID.X ;  /* 0x0000000000037919 */ /* 0x000ea60000002500 */
[----:B------:R-:W3:Y:S01]  /*0060*/  LDC.64 R6, c[0x0][0x220] ;  /* 0x00008800ff067b82 */ /* 0x000ee20000000a00 */
[----:B------:R-:W-:Y:S01]  /*0070*/  HFMA2.MMA R8, -RZ, RZ, 0, 0 ;  /* 0x00000000ff087435 */ /* 0x000fe200000001ff */
[----:B------:R-:W-:Y:S01]  /*0080*/  MOV R12, RZ ;  /* 0x000000ff000c7202 */ /* 0x000fe20000000f00 */
[----:B------:R-:W-:Y:S01]  /*0090*/  ULDC.64 UR4, c[0x0][0x208] ;  /* 0x0000820000047ab9 */ /* 0x000fe20000000a00 */
[----:B-1----:R-:W-:-:S04]  /*00a0*/  SHF.L.U32 R0, R0, 0x2, RZ ;  /* 0x0000000200007819 */ /* 0x002fc800000006ff */
[----:B------:R-:W-:-:S04]  /*00b0*/  LOP3.LUT R0, R0, 0x1fc, RZ, 0xc0, !PT ;  /* 0x000001fc00007812 */ /* 0x000fc800078ec0ff */
[----:B--2---:R-:W-:-:S04]  /*00c0*/  LEA R3, R3, R0, 0xa ;  /* 0x0000000003037211 */ /* 0x004fc800078e50ff */
[----:B------:R-:W-:Y:S01]  /*00d0*/  MOV R5, R3 ;  /* 0x0000000300057202 */ /* 0x000fe20000000f00 */
[C---:B------:R-:W-:Y:S01]  /*00e0*/  IMAD.HI R15, R3.reuse, -0x6e5d4c3b, R2 ;  /* 0x91a2b3c5030f7827 */ /* 0x040fe200078e0202 */
[----:B------:R-:W-:Y:S02]  /*00f0*/  IADD3 R11, R3, 0x2, RZ ;  /* 0x00000002030b7810 */ /* 0x000fe40007ffe0ff */
[----:B------:R-:W-:Y:S01]  /*0100*/  IADD3 R13, R3, 0x202, RZ ;  /* 0x00000202030d7810 */ /* 0x000fe20007ffe0ff */
[----:B------:R-:W-:Y:S01]  /*0110*/  IMAD.HI R2, R3, -0x77777777, R4 ;  /* 0x8888888903027827 */ /* 0x000fe200078e0204 */
[----:B------:R-:W-:Y:S01]  /*0120*/  IADD3 R9, R3, 0x200, RZ ;  /* 0x0000020003097810 */ /* 0x000fe20007ffe0ff */
[----:B------:R-:W1:Y:S01]  /*0130*/  LDC.64 R4, c[0x0][0x230] ;  /* 0x00008c00ff047b82 */ /* 0x000e620000000a00 */
[----:B------:R-:W-:Y:S01]  /*0140*/  SHF.R.U32.HI R14, RZ, 0x1f, R15 ;  /* 0x0000001fff0e7819 */ /* 0x000fe2000001160f */
[----:B------:R-:W-:-:S03]  /*0150*/  IMAD.HI R10, R11, -0x77777777, R10 ;  /* 0x888888890b0a7827 */ /* 0x000fc600078e020a */
[----:B------:R-:W-:Y:S01]  /*0160*/  LEA.HI.SX32 R15, R15, R14, 0x17 ;  /* 0x0000000e0f0f7211 */ /* 0x000fe200078fbaff */
[----:B------:R-:W-:Y:S01]  /*0170*/  IMAD.HI R12, R13, -0x77777777, R12 ;  /* 0x888888890d0c7827 */ /* 0x000fe200078e020c */
[----:B------:R-:W-:-:S03]  /*0180*/  SHF.R.U32.HI R17, RZ, 0x1f, R10 ;  /* 0x0000001fff117819 */ /* 0x000fc6000001160a */
[C---:B------:R-:W-:Y:S01]  /*0190*/  IMAD.HI R0, R9.reuse, -0x77777777, R8 ;  /* 0x8888888909007827 */ /* 0x040fe200078e0208 */
[----:B------:R-:W-:Y:S02]  /*01a0*/  LEA.HI.SX32 R10, R10, R17, 0x1c ;  /* 0x000000110a0a7211 */ /* 0x000fe400078fe2ff */
[----:B------:R-:W-:Y:S01]  /*01b0*/  SHF.R.U32.HI R17, RZ, 0x1f, R2 ;  /* 0x0000001fff117819 */ /* 0x000fe20000011602 */
[----:B------:R-:W-:Y:S01]  /*01c0*/  IMAD.HI R16, R9, -0x6e5d4c3b, R8 ;  /* 0x91a2b3c509107827 */ /* 0x000fe200078e0208 */
[----:B------:R-:W-:Y:S02]  /*01d0*/  SHF.R.U32.HI R21, RZ, 0x1f, R12 ;  /* 0x0000001fff157819 */ /* 0x000fe4000001160c */
[----:B------:R-:W-:Y:S02]  /*01e0*/  SHF.R.U32.HI R19, RZ, 0x1f, R0 ;  /* 0x0000001fff137819 */ /* 0x000fe40000011600 */
[----:B------:R-:W-:Y:S02]  /*01f0*/  SHF.R.U32.HI R23, RZ, 0x1f, R16 ;  /* 0x0000001fff177819 */ /* 0x000fe40000011610 */
[----:B------:R-:W-:-:S02]  /*0200*/  LEA.HI.SX32 R17, R2, R17, 0x1c ;  /* 0x0000001102117211 */ /* 0x000fc400078fe2ff */
[----:B------:R-:W-:Y:S02]  /*0210*/  LEA.HI.SX32 R21, R12, R21, 0x1c ;  /* 0x000000150c157211 */ /* 0x000fe400078fe2ff */
[----:B------:R-:W-:Y:S01]  /*0220*/  LEA.HI.SX32 R8, R0, R19, 0x1c ;  /* 0x0000001300087211 */ /* 0x000fe200078fe2ff */
[----:B------:R-:W-:Y:S01]  /*0230*/  IMAD R17, R17, -0x1e, R3 ;  /* 0xffffffe211117824 */ /* 0x000fe200078e0203 */
[----:B------:R-:W-:Y:S01]  /*0240*/  LEA.HI.SX32 R23, R16, R23, 0x17 ;  /* 0x0000001710177211 */ /* 0x000fe200078fbaff */
[----:B------:R-:W-:Y:S02]  /*0250*/  IMAD R19, R10, -0x1e, R11 ;  /* 0xffffffe20a137824 */ /* 0x000fe400078e020b */
[----:B------:R-:W-:Y:S02]  /*0260*/  IMAD R13, R21, -0x1e, R13 ;  /* 0xffffffe2150d7824 */ /* 0x000fe400078e020d */
[----:B---3--:R-:W-:-:S04]  /*0270*/  IMAD.WIDE R10, R15, 0x4, R6 ;  /* 0x000000040f0a7825 */ /* 0x008fc800078e0206 */
[----:B------:R-:W-:Y:S02]  /*0280*/  IMAD R21, R8, -0x1e, R9 ;  /* 0xffffffe208157824 */ /* 0x000fe400078e0209 */
[----:B------:R-:W-:Y:S02]  /*0290*/  IMAD.WIDE R14, R23, 0x4, R6 ;  /* 0x00000004170e7825 */ /* 0x000fe400078e0206 */
[----:B------:R-:W2:Y:S02]  /*02a0*/  LDG.E.EL R7, desc[UR4][R10.64] ;  /* 0x000000040a077981 */ /* 0x000ea4000c2e1900 */
[--C-:B-1----:R-:W-:Y:S02]  /*02b0*/  IMAD.WIDE R8, R17, 0x4, R4.reuse ;  /* 0x0000000411087825 */ /* 0x102fe400078e0204 */
[----:B------:R-:W3:Y:S02]  /*02c0*/  LDG.E.EL R0, desc[UR4][R14.64] ;  /* 0x000000040e007981 */ /* 0x000ee4000c2e1900 */
[----:B------:R-:W-:-:S02]  /*02d0*/  IMAD.WIDE R16, R19, 0x4, R4 ;  /* 0x0000000413107825 */ /* 0x000fc400078e0204 */
[----:B------:R-:W4:Y:S02]  /*02e0*/  LDG.E.EL.64 R8, desc[UR4][R8.64] ;  /* 0x0000000408087981 */ /* 0x000f24000c2e1b00 */
[--C-:B------:R-:W-:Y:S02]  /*02f0*/  IMAD.WIDE R18, R21, 0x4, R4.reuse ;  /* 0x0000000415127825 */ /* 0x100fe400078e0204 */
[----:B------:R-:W5:Y:S01]  /*0300*/  LDG.E.EL.64 R16, desc[UR4][R16.64] ;  /* 0x0000000410107981 */ /* 0x000f62000c2e1b00 */
[----:B------:R-:W1:Y:S01]  /*0310*/  LDC.64 R20, c[0x0][0x238] ;  /* 0x00008e00ff147b82 */ /* 0x000e620000000a00 */
[----:B------:R-:W-:Y:S02]  /*0320*/  IMAD.WIDE R12, R13, 0x4, R4 ;  /* 0x000000040d0c7825 */ /* 0x000fe400078e0204 */
[----:B------:R-:W5:Y:S04]  /*0330*/  LDG.E.EL.64 R18, desc[UR4][R18.64] ;  /* 0x0000000412127981 */ /* 0x000f68000c2e1b00 */
[----:B------:R-:W5:Y:S01]  /*0340*/  LDG.E.EL.64 R12, desc[UR4][R12.64] ;  /* 0x000000040c0c7981 */ /* 0x000f62000c2e1b00 */
[----:B--2---:R-:W-:Y:S01]  /*0350*/  FADD R2, R7, -R7 ;  /* 0x8000000707027221 */ /* 0x004fe20000000000 */
[----:B---3--:R-:W-:-:S03]  /*0360*/  FADD R11, R0, -R0 ;  /* 0x80000000000b7221 */ /* 0x008fc60000000000 */
[-CC-:B----4-:R-:W-:Y:S01]  /*0370*/  FFMA R4, R8, R2.reuse, R7.reuse ;  /* 0x0000000208047223 */ /* 0x190fe20000000007 */
[-CC-:B------:R-:W-:Y:S01]  /*0380*/  FFMA R5, R9, R2.reuse, R7.reuse ;  /* 0x0000000209057223 */ /* 0x180fe20000000007 */
[-CC-:B-----5:R-:W-:Y:S01]  /*0390*/  FFMA R6, R16, R2.reuse, R7.reuse ;  /* 0x0000000210067223 */ /* 0x1a0fe20000000007 */
[----:B------:R-:W-:Y:S01]  /*03a0*/  FFMA R7, R17, R2, R7 ;  /* 0x0000000211077223 */ /* 0x000fe20000000007 */
[----:B-1----:R-:W-:-:S04]  /*03b0*/  IMAD.WIDE R2, R3, 0x4, R20 ;  /* 0x0000000403027825 */ /* 0x002fc800078e0214 */
[-CC-:B------:R-:W-:Y:S01]  /*03c0*/  FFMA R8, R18, R11.reuse, R0.reuse ;  /* 0x0000000b12087223 */ /* 0x180fe20000000000 */
[-CC-:B------:R-:W-:Y:S01]  /*03d0*/  FFMA R9, R19, R11.reuse, R0.reuse ;  /* 0x0000000b13097223 */ /* 0x180fe20000000000 */
[-CC-:B------:R-:W-:Y:S01]  /*03e0*/  FFMA R10, R12, R11.reuse, R0.reuse ;  /* 0x0000000b0c0a7223 */ /* 0x180fe20000000000 */
[----:B------:R-:W-:Y:S01]  /*03f0*/  FFMA R11, R13, R11, R0 ;  /* 0x0000000b0d0b7223 */ /* 0x000fe20000000000 */
[----:B------:R-:W-:Y:S04]  /*0400*/  STG.E.128 desc[UR4][R2.64], R4 ;  /* 0x0000000402007986 */ /* 0x000fe8000c101d04 */
[----:B------:R-:W-:Y:S01]  /*0410*/  STG.E.128 desc[UR4][R2.64+0x800], R8 ;  /* 0x0008000802007986 */ /* 0x000fe2000c101d04 */
[----:B------:R-:W-:Y:S05]  /*0420*/  EXIT ;  /* 0x000000000000794d */ /* 0x000fea0003800000 */
.L_x_0:
[----:B------:R-:W-:-:S00]  /*0430*/  BRA `(.L_x_0) ;  /* 0xfffffffc00fc7947 */ /* 0x000fc0000383ffff */
[----:B------:R-:W-:-:S00]  /*0440*/  NOP ;  /* 0x0000000000007918 */ /* 0x000fc00000000000 */
        /* <DEDUP_REMOVED lines=11> */
.L_x_1:


//--------------------- .nv.constant0.triton_poi_fused__unsafe_index_add_mul_sub_13 --------------------------
	.section	.nv.constant0.triton_poi_fused__unsafe_index_add_mul_sub_13,"a",@progbits
	.sectionflags	@""
	.align	4
.nv.constant0.triton_poi_fused__unsafe_index_add_mul_sub_13:
	.zero		580
